//
// Generated by NVIDIA NVVM Compiler
//
// Compiler Build ID: CL-36424714
// Cuda compilation tools, release 13.0, V13.0.88
// Based on NVVM 20.0.0
//

.version 9.0
.target sm_100
.address_size 64

	// .globl	_Z23compute_and_diff_kernelPKfPfS1_ifff
.extern .shared .align 16 .b8 sdata[];

.visible .entry _Z23compute_and_diff_kernelPKfPfS1_ifff(
	.param .u64 .ptr .align 1 _Z23compute_and_diff_kernelPKfPfS1_ifff_param_0,
	.param .u64 .ptr .align 1 _Z23compute_and_diff_kernelPKfPfS1_ifff_param_1,
	.param .u64 .ptr .align 1 _Z23compute_and_diff_kernelPKfPfS1_ifff_param_2,
	.param .u32 _Z23compute_and_diff_kernelPKfPfS1_ifff_param_3,
	.param .f32 _Z23compute_and_diff_kernelPKfPfS1_ifff_param_4,
	.param .f32 _Z23compute_and_diff_kernelPKfPfS1_ifff_param_5,
	.param .f32 _Z23compute_and_diff_kernelPKfPfS1_ifff_param_6
)
{
	.reg .pred 	%p<13>;
	.reg .b32 	%r<30>;
	.reg .b32 	%f<44>;
	.reg .b64 	%rd<21>;

	ld.param.u64 	%rd1, [_Z23compute_and_diff_kernelPKfPfS1_ifff_param_0];
	ld.param.u64 	%rd2, [_Z23compute_and_diff_kernelPKfPfS1_ifff_param_1];
	ld.param.u64 	%rd3, [_Z23compute_and_diff_kernelPKfPfS1_ifff_param_2];
	ld.param.u32 	%r15, [_Z23compute_and_diff_kernelPKfPfS1_ifff_param_3];
	ld.param.f32 	%f3, [_Z23compute_and_diff_kernelPKfPfS1_ifff_param_4];
	ld.param.f32 	%f4, [_Z23compute_and_diff_kernelPKfPfS1_ifff_param_5];
	ld.param.f32 	%f5, [_Z23compute_and_diff_kernelPKfPfS1_ifff_param_6];
	mov.u32 	%r1, %ctaid.y;
	mov.u32 	%r2, %ntid.y;
	mov.u32 	%r3, %tid.y;
	mad.lo.s32 	%r16, %r1, %r2, %r3;
	mov.u32 	%r5, %ctaid.x;
	mov.u32 	%r6, %ntid.x;
	mov.u32 	%r7, %tid.x;
	mad.lo.s32 	%r17, %r5, %r6, %r7;
	setp.eq.s32 	%p1, %r16, 0;
	add.s32 	%r18, %r15, -1;
	setp.ge.s32 	%p2, %r16, %r18;
	or.pred  	%p3, %p1, %p2;
	setp.lt.s32 	%p4, %r17, 1;
	or.pred  	%p5, %p4, %p3;
	setp.ge.s32 	%p6, %r17, %r18;
	mov.f32 	%f43, 0f00000000;
	or.pred  	%p7, %p5, %p6;
	@%p7 bra 	$L__BB0_2;
	mul.lo.s32 	%r19, %r15, %r16;
	cvta.to.global.u64 	%rd4, %rd1;
	cvta.to.global.u64 	%rd5, %rd2;
	add.s32 	%r20, %r19, %r17;
	mul.wide.s32 	%rd6, %r20, 4;
	add.s64 	%rd7, %rd4, %rd6;
	ld.global.f32 	%f7, [%rd7];
	sub.s32 	%r21, %r19, %r15;
	add.s32 	%r22, %r21, %r17;
	mul.wide.s32 	%rd8, %r22, 4;
	add.s64 	%rd9, %rd4, %rd8;
	ld.global.f32 	%f8, [%rd9];
	mul.wide.s32 	%rd10, %r15, 4;
	add.s64 	%rd11, %rd7, %rd10;
	ld.global.f32 	%f9, [%rd11];
	cvt.s64.s32 	%rd12, %r19;
	cvt.u64.u32 	%rd13, %r17;
	add.s64 	%rd14, %rd13, %rd12;
	shl.b64 	%rd15, %rd14, 2;
	add.s64 	%rd16, %rd4, %rd15;
	ld.global.f32 	%f10, [%rd16+-4];
	ld.global.f32 	%f11, [%rd16+4];
	mul.f32 	%f12, %f3, %f4;
	add.f32 	%f13, %f8, %f9;
	add.f32 	%f14, %f13, %f10;
	add.f32 	%f15, %f14, %f11;
	fma.rn.f32 	%f16, %f7, 0fC0800000, %f15;
	mul.f32 	%f17, %f5, %f5;
	div.rn.f32 	%f18, %f16, %f17;
	fma.rn.f32 	%f19, %f12, %f18, %f7;
	add.s64 	%rd17, %rd5, %rd6;
	st.global.f32 	[%rd17], %f19;
	sub.f32 	%f20, %f19, %f7;
	abs.f32 	%f43, %f20;
$L__BB0_2:
	mad.lo.s32 	%r9, %r3, %r6, %r7;
	shl.b32 	%r23, %r9, 2;
	mov.u32 	%r24, sdata;
	add.s32 	%r10, %r24, %r23;
	st.shared.f32 	[%r10], %f43;
	bar.sync 	0;
	mul.lo.s32 	%r29, %r6, %r2;
	setp.lt.u32 	%p8, %r29, 66;
	@%p8 bra 	$L__BB0_6;
$L__BB0_3:
	shr.u32 	%r13, %r29, 1;
	setp.ge.u32 	%p9, %r9, %r13;
	@%p9 bra 	$L__BB0_5;
	shl.b32 	%r25, %r13, 2;
	add.s32 	%r26, %r10, %r25;
	ld.shared.f32 	%f21, [%r26];
	ld.shared.f32 	%f22, [%r10];
	add.f32 	%f23, %f21, %f22;
	st.shared.f32 	[%r10], %f23;
$L__BB0_5:
	bar.sync 	0;
	setp.gt.u32 	%p10, %r29, 131;
	mov.u32 	%r29, %r13;
	@%p10 bra 	$L__BB0_3;
$L__BB0_6:
	setp.gt.u32 	%p11, %r9, 31;
	@%p11 bra 	$L__BB0_9;
	ld.volatile.shared.f32 	%f24, [%r10+128];
	ld.volatile.shared.f32 	%f25, [%r10];
	add.f32 	%f26, %f24, %f25;
	st.volatile.shared.f32 	[%r10], %f26;
	ld.volatile.shared.f32 	%f27, [%r10+64];
	ld.volatile.shared.f32 	%f28, [%r10];
	add.f32 	%f29, %f27, %f28;
	st.volatile.shared.f32 	[%r10], %f29;
	ld.volatile.shared.f32 	%f30, [%r10+32];
	ld.volatile.shared.f32 	%f31, [%r10];
	add.f32 	%f32, %f30, %f31;
	st.volatile.shared.f32 	[%r10], %f32;
	ld.volatile.shared.f32 	%f33, [%r10+16];
	ld.volatile.shared.f32 	%f34, [%r10];
	add.f32 	%f35, %f33, %f34;
	st.volatile.shared.f32 	[%r10], %f35;
	ld.volatile.shared.f32 	%f36, [%r10+8];
	ld.volatile.shared.f32 	%f37, [%r10];
	add.f32 	%f38, %f36, %f37;
	st.volatile.shared.f32 	[%r10], %f38;
	ld.volatile.shared.f32 	%f39, [%r10+4];
	ld.volatile.shared.f32 	%f40, [%r10];
	add.f32 	%f41, %f39, %f40;
	st.volatile.shared.f32 	[%r10], %f41;
	setp.ne.s32 	%p12, %r9, 0;
	@%p12 bra 	$L__BB0_9;
	ld.shared.f32 	%f42, [sdata];
	mov.u32 	%r27, %nctaid.x;
	mad.lo.s32 	%r28, %r1, %r27, %r5;
	cvta.to.global.u64 	%rd18, %rd3;
	mul.wide.u32 	%rd19, %r28, 4;
	add.s64 	%rd20, %rd18, %rd19;
	st.global.f32 	[%rd20], %f42;
$L__BB0_9:
	ret;

}


// ===== COMPILED SASS (sm_100) =====

	.target	sm_100

	.elftype	@"ET_EXEC"


//--------------------- .note.nv.tkinfo           --------------------------
	.section	.note.nv.tkinfo,"",@"SHT_NOTE"
	.sectionflags	@"SHF_NOTE_NV_TKINFO"
	.tkinfo
        /*0018*/ 	.word	0x00000002
        /*0030*/ 	.string	""
        /*0030*/ 	.string	"ptxas"
        /*0030*/ 	.string	"Cuda compilation tools, release 13.0, V13.0.88"
        /*0030*/ 	.string	"Build cuda_13.0.r13.0/compiler.36424714_0"
        /*0030*/ 	.string	"-arch sm_100 -m 64 "



//--------------------- .note.nv.cuinfo           --------------------------
	.section	.note.nv.cuinfo,"",@"SHT_NOTE"
	.sectionflags	@"SHF_NOTE_NV_CUINFO"
        /*0018*/ 	.short	0x0002
        /*001a*/ 	.short	0x0064
        /*001c*/ 	.short	0x0082
	.zero		2


//--------------------- .nv.info                  --------------------------
	.section	.nv.info,"",@"SHT_CUDA_INFO"
	.align	4


	//----- nvinfo : EIATTR_REGCOUNT
	.align		4
        /*0000*/ 	.byte	0x04, 0x2f
        /*0002*/ 	.short	(.L_1 - .L_0)
	.align		4
.L_0:
        /*0004*/ 	.word	index@(_Z23compute_and_diff_kernelPKfPfS1_ifff)
        /*0008*/ 	.word	0x00000017


	//----- nvinfo : EIATTR_FRAME_SIZE
	.align		4
.L_1:
        /*000c*/ 	.byte	0x04, 0x11
        /*000e*/ 	.short	(.L_3 - .L_2)
	.align		4
.L_2:
        /*0010*/ 	.word	index@($__internal_0_$__cuda_sm3x_div_rn_noftz_f32_slowpath)
        /*0014*/ 	.word	0x00000000


	//----- nvinfo : EIATTR_FRAME_SIZE
	.align		4
.L_3:
        /*0018*/ 	.byte	0x04, 0x11
        /*001a*/ 	.short	(.L_5 - .L_4)
	.align		4
.L_4:
        /*001c*/ 	.word	index@(_Z23compute_and_diff_kernelPKfPfS1_ifff)
        /*0020*/ 	.word	0x00000000


	//----- nvinfo : EIATTR_MIN_STACK_SIZE
	.align		4
.L_5:
        /*0024*/ 	.byte	0x04, 0x12
        /*0026*/ 	.short	(.L_7 - .L_6)
	.align		4
.L_6:
        /*0028*/ 	.word	index@(_Z23compute_and_diff_kernelPKfPfS1_ifff)
        /*002c*/ 	.word	0x00000000
.L_7:


//--------------------- .nv.compat                --------------------------
	.section	.nv.compat,"",@"SHT_CUDA_COMPAT_INFO"
	.align	4
        /*0000*/ 	.byte	0x02, 0x09, 0x00, 0x00, 0x02, 0x02, 0x01, 0x00, 0x02, 0x05, 0x05, 0x00, 0x03, 0x07, 0x01, 0x01
        /*0010*/ 	.byte	0x02, 0x03, 0x00, 0x00, 0x02, 0x06, 0x01, 0x00, 0x04, 0x0b, 0x08, 0x00, 0x01, 0x00, 0x00, 0x00
        /*0020*/ 	.byte	0x00, 0x00, 0x00, 0x00


//--------------------- .nv.info._Z23compute_and_diff_kernelPKfPfS1_ifff --------------------------
	.section	.nv.info._Z23compute_and_diff_kernelPKfPfS1_ifff,"",@"SHT_CUDA_INFO"
	.sectionflags	@""
	.align	4


	//----- nvinfo : EIATTR_CUDA_API_VERSION
	.align		4
        /*0000*/ 	.byte	0x04, 0x37
        /*0002*/ 	.short	(.L_9 - .L_8)
.L_8:
        /*0004*/ 	.word	0x00000082


	//----- nvinfo : EIATTR_KPARAM_INFO
	.align		4
.L_9:
        /*0008*/ 	.byte	0x04, 0x17
        /*000a*/ 	.short	(.L_11 - .L_10)
.L_10:
        /*000c*/ 	.word	0x00000000
        /*0010*/ 	.short	0x0006
        /*0012*/ 	.short	0x0024
        /*0014*/ 	.byte	0x00, 0xf0, 0x11, 0x00


	//----- nvinfo : EIATTR_KPARAM_INFO
	.align		4
.L_11:
        /*0018*/ 	.byte	0x04, 0x17
        /*001a*/ 	.short	(.L_13 - .L_12)
.L_12:
        /*001c*/ 	.word	0x00000000
        /*0020*/ 	.short	0x0005
        /*0022*/ 	.short	0x0020
        /*0024*/ 	.byte	0x00, 0xf0, 0x11, 0x00


	//----- nvinfo : EIATTR_KPARAM_INFO
	.align		4
.L_13:
        /*0028*/ 	.byte	0x04, 0x17
        /*002a*/ 	.short	(.L_15 - .L_14)
.L_14:
        /*002c*/ 	.word	0x00000000
        /*0030*/ 	.short	0x0004
        /*0032*/ 	.short	0x001c
        /*0034*/ 	.byte	0x00, 0xf0, 0x11, 0x00


	//----- nvinfo : EIATTR_KPARAM_INFO
	.align		4
.L_15:
        /*0038*/ 	.byte	0x04, 0x17
        /*003a*/ 	.short	(.L_17 - .L_16)
.L_16:
        /*003c*/ 	.word	0x00000000
        /*0040*/ 	.short	0x0003
        /*0042*/ 	.short	0x0018
        /*0044*/ 	.byte	0x00, 0xf0, 0x11, 0x00


	//----- nvinfo : EIATTR_KPARAM_INFO
	.align		4
.L_17:
        /*0048*/ 	.byte	0x04, 0x17
        /*004a*/ 	.short	(.L_19 - .L_18)
.L_18:
        /*004c*/ 	.word	0x00000000
        /*0050*/ 	.short	0x0002
        /*0052*/ 	.short	0x0010
        /*0054*/ 	.byte	0x00, 0xf5, 0x21, 0x00


	//----- nvinfo : EIATTR_KPARAM_INFO
	.align		4
.L_19:
        /*0058*/ 	.byte	0x04, 0x17
        /*005a*/ 	.short	(.L_21 - .L_20)
.L_20:
        /*005c*/ 	.word	0x00000000
        /*0060*/ 	.short	0x0001
        /*0062*/ 	.short	0x0008
        /*0064*/ 	.byte	0x00, 0xf5, 0x21, 0x00


	//----- nvinfo : EIATTR_KPARAM_INFO
	.align		4
.L_21:
        /*0068*/ 	.byte	0x04, 0x17
        /*006a*/ 	.short	(.L_23 - .L_22)
.L_22:
        /*006c*/ 	.word	0x00000000
        /*0070*/ 	.short	0x0000
        /*0072*/ 	.short	0x0000
        /*0074*/ 	.byte	0x00, 0xf5, 0x21, 0x00


	//----- nvinfo : EIATTR_SPARSE_MMA_MASK
	.align		4
.L_23:
        /*0078*/ 	.byte	0x03, 0x50
        /*007a*/ 	.short	0x0000


	//----- nvinfo : EIATTR_MAXREG_COUNT
	.align		4
        /*007c*/ 	.byte	0x03, 0x1b
        /*007e*/ 	.short	0x00ff


	//----- nvinfo : EIATTR_NUM_BARRIERS
	.align		4
        /*0080*/ 	.byte	0x02, 0x4c
        /*0082*/ 	.byte	0x01
	.zero		1


	//----- nvinfo : EIATTR_MERCURY_ISA_VERSION
	.align		4
        /*0084*/ 	.byte	0x03, 0x5f
        /*0086*/ 	.short	0x0101


	//----- nvinfo : EIATTR_VRC_CTA_INIT_COUNT
	.align		4
        /*0088*/ 	.byte	0x02, 0x4a
	.zero		1
	.zero		1


	//----- nvinfo : EIATTR_EXIT_INSTR_OFFSETS
	.align		4
        /*008c*/ 	.byte	0x04, 0x1c
        /*008e*/ 	.short	(.L_25 - .L_24)


	//   ....[0]....
.L_24:
        /*0090*/ 	.word	0x00000560


	//   ....[1]....
        /*0094*/ 	.word	0x00000700


	//   ....[2]....
        /*0098*/ 	.word	0x000007a0


	//----- nvinfo : EIATTR_CRS_STACK_SIZE
	.align		4
.L_25:
        /*009c*/ 	.byte	0x04, 0x1e
        /*009e*/ 	.short	(.L_27 - .L_26)
.L_26:
        /*00a0*/ 	.word	0x00000000


	//----- nvinfo : EIATTR_CBANK_PARAM_SIZE
	.align		4
.L_27:
        /*00a4*/ 	.byte	0x03, 0x19
        /*00a6*/ 	.short	0x0028


	//----- nvinfo : EIATTR_PARAM_CBANK
	.align		4
        /*00a8*/ 	.byte	0x04, 0x0a
        /*00aa*/ 	.short	(.L_29 - .L_28)
	.align		4
.L_28:
        /*00ac*/ 	.word	index@(.nv.constant0._Z23compute_and_diff_kernelPKfPfS1_ifff)
        /*00b0*/ 	.short	0x0380
        /*00b2*/ 	.short	0x0028


	//----- nvinfo : EIATTR_SW_WAR
	.align		4
.L_29:
        /*00b4*/ 	.byte	0x04, 0x36
        /*00b6*/ 	.short	(.L_31 - .L_30)
.L_30:
        /*00b8*/ 	.word	0x00000008
.L_31:


//--------------------- .nv.callgraph             --------------------------
	.section	.nv.callgraph,"",@"SHT_CUDA_CALLGRAPH"
	.align	4
	.sectionentsize	8
	.align		4
        /*0000*/ 	.word	0x00000000
	.align		4
        /*0004*/ 	.word	0xffffffff
	.align		4
        /*0008*/ 	.word	0x00000000
	.align		4
        /*000c*/ 	.word	0xfffffffe
	.align		4
        /*0010*/ 	.word	0x00000000
	.align		4
        /*0014*/ 	.word	0xfffffffd
	.align		4
        /*0018*/ 	.word	0x00000000
	.align		4
        /*001c*/ 	.word	0xfffffffc


//--------------------- .text._Z23compute_and_diff_kernelPKfPfS1_ifff --------------------------
	.section	.text._Z23compute_and_diff_kernelPKfPfS1_ifff,"ax",@progbits
	.align	128
        .global         _Z23compute_and_diff_kernelPKfPfS1_ifff
        .type           _Z23compute_and_diff_kernelPKfPfS1_ifff,@function
        .size           _Z23compute_and_diff_kernelPKfPfS1_ifff,(.L_x_18 - _Z23compute_and_diff_kernelPKfPfS1_ifff)
        .other          _Z23compute_and_diff_kernelPKfPfS1_ifff,@"STO_CUDA_ENTRY STV_DEFAULT"
_Z23compute_and_diff_kernelPKfPfS1_ifff:
.text._Z23compute_and_diff_kernelPKfPfS1_ifff:
[----:B------:R-:W-:Y:S01]  /*0000*/  LDC R1, c[0x0][0x37c] ;  /* 0x0000df00ff017b82 */ /* 0x000fe20000000800 */
[----:B------:R-:W0:Y:S07]  /*0010*/  S2R R2, SR_TID.Y ;  /* 0x0000000000027919 */ /* 0x000e2e0000002200 */
[----:B------:R-:W0:Y:S01]  /*0020*/  S2UR UR8, SR_CTAID.Y ;  /* 0x00000000000879c3 */ /* 0x000e220000002600 */
[----:B------:R-:W1:Y:S01]  /*0030*/  LDCU.64 UR6, c[0x0][0x358] ;  /* 0x00006b00ff0677ac */ /* 0x000e620008000a00 */
[----:B------:R-:W-:Y:S01]  /*0040*/  BSSY.RECONVERGENT B0, `(.L_x_0) ;  /* 0x000003b000007945 */ /* 0x000fe20003800200 */
[----:B------:R-:W2:Y:S01]  /*0050*/  S2R R4, SR_CTAID.X ;  /* 0x0000000000047919 */ /* 0x000ea20000002500 */
[----:B------:R-:W2:Y:S04]  /*0060*/  S2R R7, SR_TID.X ;  /* 0x0000000000077919 */ /* 0x000ea80000002100 */
[----:B------:R-:W0:Y:S01]  /*0070*/  LDC R5, c[0x0][0x364] ;  /* 0x0000d900ff057b82 */ /* 0x000e220000000800 */
[----:B------:R-:W2:Y:S07]  /*0080*/  LDCU UR9, c[0x0][0x360] ;  /* 0x00006c00ff0977ac */ /* 0x000eae0008000800 */
[----:B------:R-:W3:Y:S01]  /*0090*/  LDC R17, c[0x0][0x398] ;  /* 0x0000e600ff117b82 */ /* 0x000ee20000000800 */
[----:B0-----:R-:W-:-:S02]  /*00a0*/  IMAD R0, R5, UR8, R2 ;  /* 0x0000000805007c24 */ /* 0x001fc4000f8e0202 */
[----:B--2---:R-:W-:Y:S02]  /*00b0*/  IMAD R3, R4, UR9, R7 ;  /* 0x0000000904037c24 */ /* 0x004fe4000f8e0207 */
[----:B---3--:R-:W-:-:S05]  /*00c0*/  VIADD R6, R17, 0xffffffff ;  /* 0xffffffff11067836 */ /* 0x008fca0000000000 */
[----:B------:R-:W-:-:S04]  /*00d0*/  ISETP.GE.AND P0, PT, R0, R6, PT ;  /* 0x000000060000720c */ /* 0x000fc80003f06270 */
[----:B------:R-:W-:-:S04]  /*00e0*/  ISETP.EQ.OR P0, PT, R0, RZ, P0 ;  /* 0x000000ff0000720c */ /* 0x000fc80000702670 */
[----:B------:R-:W-:-:S04]  /*00f0*/  ISETP.LT.OR P0, PT, R3, 0x1, P0 ;  /* 0x000000010300780c */ /* 0x000fc80000701670 */
[----:B------:R-:W-:Y:S01]  /*0100*/  ISETP.GE.OR P0, PT, R3, R6, P0 ;  /* 0x000000060300720c */ /* 0x000fe20000706670 */
[----:B------:R-:W-:-:S12]  /*0110*/  IMAD.MOV.U32 R6, RZ, RZ, RZ ;  /* 0x000000ffff067224 */ /* 0x000fd800078e00ff */
[----:B-1----:R-:W-:Y:S05]  /*0120*/  @P0 BRA `(.L_x_1) ;  /* 0x0000000000b00947 */ /* 0x002fea0003800000 */
[----:B------:R-:W0:Y:S01]  /*0130*/  LDC.64 R14, c[0x0][0x380] ;  /* 0x0000e000ff0e7b82 */ /* 0x000e220000000a00 */
[----:B------:R-:W1:Y:S01]  /*0140*/  LDCU.64 UR4, c[0x0][0x380] ;  /* 0x00007000ff0477ac */ /* 0x000e620008000a00 */
[----:B------:R-:W-:-:S04]  /*0150*/  IMAD R0, R0, R17, RZ ;  /* 0x0000001100007224 */ /* 0x000fc800078e02ff */
[C-C-:B------:R-:W-:Y:S01]  /*0160*/  IMAD.IADD R6, R3.reuse, 0x1, R0.reuse ;  /* 0x0000000103067824 */ /* 0x140fe200078e0200 */
[C---:B------:R-:W-:Y:S02]  /*0170*/  IADD3 R11, PT, PT, R3.reuse, -R17, R0 ;  /* 0x80000011030b7210 */ /* 0x040fe40007ffe000 */
[----:B------:R-:W-:-:S04]  /*0180*/  IADD3 R3, P0, PT, R3, R0, RZ ;  /* 0x0000000003037210 */ /* 0x000fc80007f1e0ff */
[----:B------:R-:W-:Y:S02]  /*0190*/  LEA.HI.X.SX32 R0, R0, RZ, 0x1, P0 ;  /* 0x000000ff00007211 */ /* 0x000fe400000f0eff */
[C---:B-1----:R-:W-:Y:S01]  /*01a0*/  LEA R12, P0, R3.reuse, UR4, 0x2 ;  /* 0x00000004030c7c11 */ /* 0x042fe2000f8010ff */
[----:B------:R-:W1:Y:S03]  /*01b0*/  LDCU UR4, c[0x0][0x39c] ;  /* 0x00007380ff0477ac */ /* 0x000e660008000800 */
[----:B------:R-:W-:Y:S01]  /*01c0*/  LEA.HI.X R13, R3, UR5, R0, 0x2, P0 ;  /* 0x00000005030d7c11 */ /* 0x000fe200080f1400 */
[----:B0-----:R-:W-:-:S04]  /*01d0*/  IMAD.WIDE R8, R6, 0x4, R14 ;  /* 0x0000000406087825 */ /* 0x001fc800078e020e */
[----:B------:R-:W-:Y:S01]  /*01e0*/  IMAD.WIDE R14, R11, 0x4, R14 ;  /* 0x000000040b0e7825 */ /* 0x000fe200078e020e */
[----:B------:R-:W2:Y:S01]  /*01f0*/  LDG.E R0, desc[UR6][R12.64+-0x4] ;  /* 0xfffffc060c007981 */ /* 0x000ea2000c1e1900 */
[----:B------:R-:W0:Y:S02]  /*0200*/  LDC.64 R10, c[0x0][0x3a0] ;  /* 0x0000e800ff0a7b82 */ /* 0x000e240000000a00 */
[----:B------:R-:W-:Y:S01]  /*0210*/  IMAD.WIDE R16, R17, 0x4, R8 ;  /* 0x0000000411107825 */ /* 0x000fe200078e0208 */
[----:B------:R-:W3:Y:S04]  /*0220*/  LDG.E R18, desc[UR6][R12.64+0x4] ;  /* 0x000004060c127981 */ /* 0x000ee8000c1e1900 */
[----:B------:R-:W4:Y:S04]  /*0230*/  LDG.E R14, desc[UR6][R14.64] ;  /* 0x000000060e0e7981 */ /* 0x000f28000c1e1900 */
[----:B------:R-:W4:Y:S04]  /*0240*/  LDG.E R17, desc[UR6][R16.64] ;  /* 0x0000000610117981 */ /* 0x000f28000c1e1900 */
[----:B------:R1:W5:Y:S01]  /*0250*/  LDG.E R8, desc[UR6][R8.64] ;  /* 0x0000000608087981 */ /* 0x000362000c1e1900 */
[----:B0-----:R-:W-:-:S04]  /*0260*/  FMUL R3, R11, R11 ;  /* 0x0000000b0b037220 */ /* 0x001fc80000400000 */
[----:B------:R-:W0:Y:S01]  /*0270*/  MUFU.RCP R20, R3 ;  /* 0x0000000300147308 */ /* 0x000e220000001000 */
[----:B-1----:R-:W-:Y:S01]  /*0280*/  FMUL R9, R10, UR4 ;  /* 0x000000040a097c20 */ /* 0x002fe20008400000 */
[----:B------:R-:W-:Y:S01]  /*0290*/  BSSY.RECONVERGENT B1, `(.L_x_2) ;  /* 0x000000f000017945 */ /* 0x000fe20003800200 */
[----:B0-----:R-:W-:-:S04]  /*02a0*/  FFMA R15, -R3, R20, 1 ;  /* 0x3f800000030f7423 */ /* 0x001fc80000000114 */
[----:B------:R-:W-:Y:S01]  /*02b0*/  FFMA R15, R20, R15, R20 ;  /* 0x0000000f140f7223 */ /* 0x000fe20000000014 */
[----:B----4-:R-:W-:-:S04]  /*02c0*/  FADD R11, R14, R17 ;  /* 0x000000110e0b7221 */ /* 0x010fc80000000000 */
[----:B--2---:R-:W-:-:S04]  /*02d0*/  FADD R11, R0, R11 ;  /* 0x0000000b000b7221 */ /* 0x004fc80000000000 */
[----:B---3--:R-:W-:-:S04]  /*02e0*/  FADD R11, R18, R11 ;  /* 0x0000000b120b7221 */ /* 0x008fc80000000000 */
[----:B-----5:R-:W-:-:S04]  /*02f0*/  FFMA R0, R8, -4, R11 ;  /* 0xc080000008007823 */ /* 0x020fc8000000000b */
[----:B------:R-:W0:Y:S01]  /*0300*/  FCHK P0, R0, R3 ;  /* 0x0000000300007302 */ /* 0x000e220000000000 */
[----:B------:R-:W-:-:S04]  /*0310*/  FFMA R12, R0, R15, RZ ;  /* 0x0000000f000c7223 */ /* 0x000fc800000000ff */
[----:B------:R-:W-:-:S04]  /*0320*/  FFMA R11, -R3, R12, R0 ;  /* 0x0000000c030b7223 */ /* 0x000fc80000000100 */
[----:B------:R-:W-:Y:S01]  /*0330*/  FFMA R12, R15, R11, R12 ;  /* 0x0000000b0f0c7223 */ /* 0x000fe2000000000c */
[----:B0-----:R-:W-:Y:S06]  /*0340*/  @!P0 BRA `(.L_x_3) ;  /* 0x00000000000c8947 */ /* 0x001fec0003800000 */
[----:B------:R-:W-:-:S07]  /*0350*/  MOV R10, 0x370 ;  /* 0x00000370000a7802 */ /* 0x000fce0000000f00 */
[----:B------:R-:W-:Y:S05]  /*0360*/  CALL.REL.NOINC `($__internal_0_$__cuda_sm3x_div_rn_noftz_f32_slowpath) ;  /* 0x0000000400107944 */ /* 0x000fea0003c00000 */
[----:B------:R-:W-:-:S07]  /*0370*/  IMAD.MOV.U32 R12, RZ, RZ, R0 ;  /* 0x000000ffff0c7224 */ /* 0x000fce00078e0000 */
.L_x_3:
[----:B------:R-:W-:Y:S05]  /*0380*/  BSYNC.RECONVERGENT B1 ;  /* 0x0000000000017941 */ /* 0x000fea0003800200 */
.L_x_2:
[----:B------:R-:W0:Y:S01]  /*0390*/  LDC.64 R10, c[0x0][0x388] ;  /* 0x0000e200ff0a7b82 */ /* 0x000e220000000a00 */
[----:B------:R-:W-:Y:S01]  /*03a0*/  FFMA R9, R9, R12, R8 ;  /* 0x0000000c09097223 */ /* 0x000fe20000000008 */
[----:B0-----:R-:W-:-:S04]  /*03b0*/  IMAD.WIDE R10, R6, 0x4, R10 ;  /* 0x00000004060a7825 */ /* 0x001fc800078e020a */
[----:B------:R-:W-:Y:S01]  /*03c0*/  FADD R6, -R8, R9 ;  /* 0x0000000908067221 */ /* 0x000fe20000000100 */
[----:B------:R0:W-:Y:S03]  /*03d0*/  STG.E desc[UR6][R10.64], R9 ;  /* 0x000000090a007986 */ /* 0x0001e6000c101906 */
[----:B------:R-:W-:-:S07]  /*03e0*/  FADD R6, |R6|, -RZ ;  /* 0x800000ff06067221 */ /* 0x000fce0000000200 */
.L_x_1:
[----:B------:R-:W-:Y:S05]  /*03f0*/  BSYNC.RECONVERGENT B0 ;  /* 0x0000000000007941 */ /* 0x000fea0003800200 */
.L_x_0:
[----:B------:R-:W1:Y:S01]  /*0400*/  S2UR UR5, SR_CgaCtaId ;  /* 0x00000000000579c3 */ /* 0x000e620000008800 */
[----:B------:R-:W-:Y:S01]  /*0410*/  IMAD R5, R5, UR9, RZ ;  /* 0x0000000905057c24 */ /* 0x000fe2000f8e02ff */
[----:B------:R-:W-:Y:S01]  /*0420*/  UMOV UR4, 0x400 ;  /* 0x0000040000047882 */ /* 0x000fe20000000000 */
[----:B------:R-:W-:-:S03]  /*0430*/  IMAD R2, R2, UR9, R7 ;  /* 0x0000000902027c24 */ /* 0x000fc6000f8e0207 */
[----:B------:R-:W-:Y:S02]  /*0440*/  ISETP.GE.U32.AND P1, PT, R5, 0x42, PT ;  /* 0x000000420500780c */ /* 0x000fe40003f26070 */
[----:B------:R-:W-:Y:S01]  /*0450*/  ISETP.GT.U32.AND P0, PT, R2, 0x1f, PT ;  /* 0x0000001f0200780c */ /* 0x000fe20003f04070 */
[----:B-1----:R-:W-:-:S06]  /*0460*/  ULEA UR4, UR5, UR4, 0x18 ;  /* 0x0000000405047291 */ /* 0x002fcc000f8ec0ff */
[----:B------:R-:W-:-:S05]  /*0470*/  LEA R3, R2, UR4, 0x2 ;  /* 0x0000000402037c11 */ /* 0x000fca000f8e10ff */
[----:B------:R1:W-:Y:S01]  /*0480*/  STS [R3], R6 ;  /* 0x0000000603007388 */ /* 0x0003e20000000800 */
[----:B------:R-:W-:Y:S06]  /*0490*/  BAR.SYNC.DEFER_BLOCKING 0x0 ;  /* 0x0000000000007b1d */ /* 0x000fec0000010000 */
[----:B------:R-:W-:Y:S05]  /*04a0*/  @!P1 BRA `(.L_x_4) ;  /* 0x00000000002c9947 */ /* 0x000fea0003800000 */
.L_x_5:
[----:B------:R-:W-:-:S04]  /*04b0*/  SHF.R.U32.HI R8, RZ, 0x1, R5 ;  /* 0x00000001ff087819 */ /* 0x000fc80000011605 */
[----:B------:R-:W-:-:S13]  /*04c0*/  ISETP.GE.U32.AND P1, PT, R2, R8, PT ;  /* 0x000000080200720c */ /* 0x000fda0003f26070 */
[----:B------:R-:W-:Y:S01]  /*04d0*/  @!P1 IMAD R0, R8, 0x4, R3 ;  /* 0x0000000408009824 */ /* 0x000fe200078e0203 */
[----:B------:R-:W-:Y:S05]  /*04e0*/  @!P1 LDS R7, [R3] ;  /* 0x0000000003079984 */ /* 0x000fea0000000800 */
[----:B------:R-:W1:Y:S02]  /*04f0*/  @!P1 LDS R0, [R0] ;  /* 0x0000000000009984 */ /* 0x000e640000000800 */
[----:B-1----:R-:W-:-:S05]  /*0500*/  @!P1 FADD R6, R0, R7 ;  /* 0x0000000700069221 */ /* 0x002fca0000000000 */
[----:B------:R2:W-:Y:S01]  /*0510*/  @!P1 STS [R3], R6 ;  /* 0x0000000603009388 */ /* 0x0005e20000000800 */
[----:B------:R-:W-:Y:S01]  /*0520*/  BAR.SYNC.DEFER_BLOCKING 0x0 ;  /* 0x0000000000007b1d */ /* 0x000fe20000010000 */
[----:B------:R-:W-:Y:S01]  /*0530*/  ISETP.GT.U32.AND P1, PT, R5, 0x83, PT ;  /* 0x000000830500780c */ /* 0x000fe20003f24070 */
[----:B------:R-:W-:-:S12]  /*0540*/  IMAD.MOV.U32 R5, RZ, RZ, R8 ;  /* 0x000000ffff057224 */ /* 0x000fd800078e0008 */
[----:B--2---:R-:W-:Y:S05]  /*0550*/  @P1 BRA `(.L_x_5) ;  /* 0xfffffffc00d41947 */ /* 0x004fea000383ffff */
.L_x_4:
[----:B------:R-:W-:Y:S05]  /*0560*/  @P0 EXIT ;  /* 0x000000000000094d */ /* 0x000fea0003800000 */
[----:B------:R-:W-:Y:S01]  /*0570*/  LDS R0, [R3+0x80] ;  /* 0x0000800003007984 */ /* 0x000fe20000000800 */
[----:B------:R-:W-:-:S03]  /*0580*/  ISETP.NE.AND P0, PT, R2, RZ, PT ;  /* 0x000000ff0200720c */ /* 0x000fc60003f05270 */
[----:B------:R-:W2:Y:S02]  /*0590*/  LDS R5, [R3] ;  /* 0x0000000003057984 */ /* 0x000ea40000000800 */
[----:B--2---:R-:W-:-:S05]  /*05a0*/  FADD R0, R0, R5 ;  /* 0x0000000500007221 */ /* 0x004fca0000000000 */
[----:B------:R-:W-:Y:S04]  /*05b0*/  STS [R3], R0 ;  /* 0x0000000003007388 */ /* 0x000fe80000000800 */
[----:B------:R-:W-:Y:S04]  /*05c0*/  LDS R5, [R3+0x40] ;  /* 0x0000400003057984 */ /* 0x000fe80000000800 */
[----:B-1----:R-:W1:Y:S02]  /*05d0*/  LDS R6, [R3] ;  /* 0x0000000003067984 */ /* 0x002e640000000800 */
[----:B-1----:R-:W-:-:S05]  /*05e0*/  FADD R6, R5, R6 ;  /* 0x0000000605067221 */ /* 0x002fca0000000000 */
[----:B------:R-:W-:Y:S04]  /*05f0*/  STS [R3], R6 ;  /* 0x0000000603007388 */ /* 0x000fe80000000800 */
[----:B------:R-:W-:Y:S04]  /*0600*/  LDS R5, [R3+0x20] ;  /* 0x0000200003057984 */ /* 0x000fe80000000800 */
[----:B------:R-:W1:Y:S02]  /*0610*/  LDS R8, [R3] ;  /* 0x0000000003087984 */ /* 0x000e640000000800 */
[----:B-1----:R-:W-:-:S05]  /*0620*/  FADD R8, R5, R8 ;  /* 0x0000000805087221 */ /* 0x002fca0000000000 */
[----:B------:R-:W-:Y:S04]  /*0630*/  STS [R3], R8 ;  /* 0x0000000803007388 */ /* 0x000fe80000000800 */
[----:B------:R-:W-:Y:S04]  /*0640*/  LDS R5, [R3+0x10] ;  /* 0x0000100003057984 */ /* 0x000fe80000000800 */
[----:B0-----:R-:W0:Y:S02]  /*0650*/  LDS R10, [R3] ;  /* 0x00000000030a7984 */ /* 0x001e240000000800 */
[----:B0-----:R-:W-:-:S05]  /*0660*/  FADD R10, R5, R10 ;  /* 0x0000000a050a7221 */ /* 0x001fca0000000000 */
[----:B------:R-:W-:Y:S04]  /*0670*/  STS [R3], R10 ;  /* 0x0000000a03007388 */ /* 0x000fe80000000800 */
[----:B------:R-:W-:Y:S04]  /*0680*/  LDS R0, [R3+0x8] ;  /* 0x0000080003007984 */ /* 0x000fe80000000800 */
[----:B------:R-:W0:Y:S02]  /*0690*/  LDS R5, [R3] ;  /* 0x0000000003057984 */ /* 0x000e240000000800 */
[----:B0-----:R-:W-:-:S05]  /*06a0*/  FADD R0, R0, R5 ;  /* 0x0000000500007221 */ /* 0x001fca0000000000 */
[----:B------:R-:W-:Y:S04]  /*06b0*/  STS [R3], R0 ;  /* 0x0000000003007388 */ /* 0x000fe80000000800 */
[----:B------:R-:W-:Y:S04]  /*06c0*/  LDS R5, [R3+0x4] ;  /* 0x0000040003057984 */ /* 0x000fe80000000800 */
[----:B------:R-:W0:Y:S02]  /*06d0*/  LDS R6, [R3] ;  /* 0x0000000003067984 */ /* 0x000e240000000800 */
[----:B0-----:R-:W-:-:S05]  /*06e0*/  FADD R6, R5, R6 ;  /* 0x0000000605067221 */ /* 0x001fca0000000000 */
[----:B------:R0:W-:Y:S01]  /*06f0*/  STS [R3], R6 ;  /* 0x0000000603007388 */ /* 0x0001e20000000800 */
[----:B------:R-:W-:Y:S05]  /*0700*/  @P0 EXIT ;  /* 0x000000000000094d */ /* 0x000fea0003800000 */
[----:B------:R-:W1:Y:S01]  /*0710*/  S2UR UR5, SR_CgaCtaId ;  /* 0x00000000000579c3 */ /* 0x000e620000008800 */
[----:B------:R-:W-:-:S07]  /*0720*/  UMOV UR4, 0x400 ;  /* 0x0000040000047882 */ /* 0x000fce0000000000 */
[----:B------:R-:W2:Y:S08]  /*0730*/  LDC R7, c[0x0][0x370] ;  /* 0x0000dc00ff077b82 */ /* 0x000eb00000000800 */
[----:B0-----:R-:W0:Y:S01]  /*0740*/  LDC.64 R2, c[0x0][0x390] ;  /* 0x0000e400ff027b82 */ /* 0x001e220000000a00 */
[----:B-1----:R-:W-:Y:S01]  /*0750*/  ULEA UR4, UR5, UR4, 0x18 ;  /* 0x0000000405047291 */ /* 0x002fe2000f8ec0ff */
[----:B--2---:R-:W-:-:S08]  /*0760*/  IMAD R7, R7, UR8, R4 ;  /* 0x0000000807077c24 */ /* 0x004fd0000f8e0204 */
[----:B------:R-:W1:Y:S01]  /*0770*/  LDS R5, [UR4] ;  /* 0x00000004ff057984 */ /* 0x000e620008000800 */
[----:B0-----:R-:W-:-:S05]  /*0780*/  IMAD.WIDE.U32 R2, R7, 0x4, R2 ;  /* 0x0000000407027825 */ /* 0x001fca00078e0002 */
[----:B-1----:R-:W-:Y:S01]  /*0790*/  STG.E desc[UR6][R2.64], R5 ;  /* 0x0000000502007986 */ /* 0x002fe2000c101906 */
[----:B------:R-:W-:Y:S05]  /*07a0*/  EXIT ;  /* 0x000000000000794d */ /* 0x000fea0003800000 */
        .weak           $__internal_0_$__cuda_sm3x_div_rn_noftz_f32_slowpath
        .type           $__internal_0_$__cuda_sm3x_div_rn_noftz_f32_slowpath,@function
        .size           $__internal_0_$__cuda_sm3x_div_rn_noftz_f32_slowpath,(.L_x_18 - $__internal_0_$__cuda_sm3x_div_rn_noftz_f32_slowpath)
$__internal_0_$__cuda_sm3x_div_rn_noftz_f32_slowpath:
[--C-:B------:R-:W-:Y:S01]  /*07b0*/  SHF.R.U32.HI R12, RZ, 0x17, R3.reuse ;  /* 0x00000017ff0c7819 */ /* 0x100fe20000011603 */
[----:B------:R-:W-:Y:S01]  /*07c0*/  BSSY.RECONVERGENT B2, `(.L_x_6) ;  /* 0x0000064000027945 */ /* 0x000fe20003800200 */
[--C-:B------:R-:W-:Y:S01]  /*07d0*/  SHF.R.U32.HI R11, RZ, 0x17, R0.reuse ;  /* 0x00000017ff0b7819 */ /* 0x100fe20000011600 */
[----:B------:R-:W-:Y:S01]  /*07e0*/  IMAD.MOV.U32 R14, RZ, RZ, R0 ;  /* 0x000000ffff0e7224 */ /* 0x000fe200078e0000 */
[----:B------:R-:W-:Y:S01]  /*07f0*/  LOP3.LUT R12, R12, 0xff, RZ, 0xc0, !PT ;  /* 0x000000ff0c0c7812 */ /* 0x000fe200078ec0ff */
[----:B------:R-:W-:Y:S01]  /*0800*/  IMAD.MOV.U32 R15, RZ, RZ, R3 ;  /* 0x000000ffff0f7224 */ /* 0x000fe200078e0003 */
[----:B------:R-:W-:Y:S02]  /*0810*/  LOP3.LUT R13, R11, 0xff, RZ, 0xc0, !PT ;  /* 0x000000ff0b0d7812 */ /* 0x000fe400078ec0ff */
[----:B------:R-:W-:-:S03]  /*0820*/  IADD3 R17, PT, PT, R12, -0x1, RZ ;  /* 0xffffffff0c117810 */ /* 0x000fc60007ffe0ff */
[----:B------:R-:W-:Y:S01]  /*0830*/  VIADD R16, R13, 0xffffffff ;  /* 0xffffffff0d107836 */ /* 0x000fe20000000000 */
[----:B------:R-:W-:-:S04]  /*0840*/  ISETP.GT.U32.AND P0, PT, R17, 0xfd, PT ;  /* 0x000000fd1100780c */ /* 0x000fc80003f04070 */
[----:B------:R-:W-:-:S13]  /*0850*/  ISETP.GT.U32.OR P0, PT, R16, 0xfd, P0 ;  /* 0x000000fd1000780c */ /* 0x000fda0000704470 */
[----:B------:R-:W-:Y:S01]  /*0860*/  @!P0 IMAD.MOV.U32 R11, RZ, RZ, RZ ;  /* 0x000000ffff0b8224 */ /* 0x000fe200078e00ff */
[----:B------:R-:W-:Y:S06]  /*0870*/  @!P0 BRA `(.L_x_7) ;  /* 0x00000000005c8947 */ /* 0x000fec0003800000 */
[----:B------:R-:W-:Y:S02]  /*0880*/  FSETP.GTU.FTZ.AND P0, PT, |R0|, +INF , PT ;  /* 0x7f8000000000780b */ /* 0x000fe40003f1c200 */
[----:B------:R-:W-:-:S04]  /*0890*/  FSETP.GTU.FTZ.AND P1, PT, |R3|, +INF , PT ;  /* 0x7f8000000300780b */ /* 0x000fc80003f3c200 */
[----:B------:R-:W-:-:S13]  /*08a0*/  PLOP3.LUT P0, PT, P0, P1, PT, 0xf8, 0x8f ;  /* 0x00000000008f781c */ /* 0x000fda0000703f70 */
[----:B------:R-:W-:Y:S05]  /*08b0*/  @P0 BRA `(.L_x_8) ;  /* 0x00000004004c0947 */ /* 0x000fea0003800000 */
[----:B------:R-:W-:-:S13]  /*08c0*/  LOP3.LUT P0, RZ, R15, 0x7fffffff, R14, 0xc8, !PT ;  /* 0x7fffffff0fff7812 */ /* 0x000fda000780c80e */
[----:B------:R-:W-:Y:S05]  /*08d0*/  @!P0 BRA `(.L_x_9) ;  /* 0x00000004003c8947 */ /* 0x000fea0003800000 */
[C---:B------:R-:W-:Y:S02]  /*08e0*/  FSETP.NEU.FTZ.AND P2, PT, |R0|.reuse, +INF , PT ;  /* 0x7f8000000000780b */ /* 0x040fe40003f5d200 */
[----:B------:R-:W-:Y:S02]  /*08f0*/  FSETP.NEU.FTZ.AND P1, PT, |R3|, +INF , PT ;  /* 0x7f8000000300780b */ /* 0x000fe40003f3d200 */
[----:B------:R-:W-:-:S11]  /*0900*/  FSETP.NEU.FTZ.AND P0, PT, |R0|, +INF , PT ;  /* 0x7f8000000000780b */ /* 0x000fd60003f1d200 */
[----:B------:R-:W-:Y:S05]  /*0910*/  @!P1 BRA !P2, `(.L_x_9) ;  /* 0x00000004002c9947 */ /* 0x000fea0005000000 */
[----:B------:R-:W-:-:S04]  /*0920*/  LOP3.LUT P2, RZ, R14, 0x7fffffff, RZ, 0xc0, !PT ;  /* 0x7fffffff0eff7812 */ /* 0x000fc8000784c0ff */
[----:B------:R-:W-:-:S13]  /*0930*/  PLOP3.LUT P1, PT, P1, P2, PT, 0x2f, 0xf2 ;  /* 0x0000000000f2781c */ /* 0x000fda0000f24577 */
[----:B------:R-:W-:Y:S05]  /*0940*/  @P1 BRA `(.L_x_10) ;  /* 0x0000000400181947 */ /* 0x000fea0003800000 */
[----:B------:R-:W-:-:S04]  /*0950*/  LOP3.LUT P1, RZ, R15, 0x7fffffff, RZ, 0xc0, !PT ;  /* 0x7fffffff0fff7812 */ /* 0x000fc8000782c0ff */
[----:B------:R-:W-:-:S13]  /*0960*/  PLOP3.LUT P0, PT, P0, P1, PT, 0x2f, 0xf2 ;  /* 0x0000000000f2781c */ /* 0x000fda0000702577 */
[----:B------:R-:W-:Y:S05]  /*0970*/  @P0 BRA `(.L_x_11) ;  /* 0x0000000400000947 */ /* 0x000fea0003800000 */
[----:B------:R-:W-:Y:S02]  /*0980*/  ISETP.GE.AND P0, PT, R16, RZ, PT ;  /* 0x000000ff1000720c */ /* 0x000fe40003f06270 */
[----:B------:R-:W-:-:S11]  /*0990*/  ISETP.GE.AND P1, PT, R17, RZ, PT ;  /* 0x000000ff1100720c */ /* 0x000fd60003f26270 */
[----:B------:R-:W-:Y:S01]  /*09a0*/  @P0 MOV R11, RZ ;  /* 0x000000ff000b0202 */ /* 0x000fe20000000f00 */
[----:B------:R-:W-:Y:S02]  /*09b0*/  @!P0 IMAD.MOV.U32 R11, RZ, RZ, -0x40 ;  /* 0xffffffc0ff0b8424 */ /* 0x000fe400078e00ff */
[----:B------:R-:W-:Y:S01]  /*09c0*/  @!P0 FFMA R14, R0, 1.84467440737095516160e+19, RZ ;  /* 0x5f800000000e8823 */ /* 0x000fe200000000ff */
[----:B------:R-:W-:Y:S01]  /*09d0*/  @!P1 FFMA R15, R3, 1.84467440737095516160e+19, RZ ;  /* 0x5f800000030f9823 */ /* 0x000fe200000000ff */
[----:B------:R-:W-:-:S07]  /*09e0*/  @!P1 VIADD R11, R11, 0x40 ;  /* 0x000000400b0b9836 */ /* 0x000fce0000000000 */
.L_x_7:
[----:B------:R-:W-:Y:S01]  /*09f0*/  LEA R0, R12, 0xc0800000, 0x17 ;  /* 0xc08000000c007811 */ /* 0x000fe200078eb8ff */
[----:B------:R-:W-:Y:S01]  /*0a00*/  VIADD R13, R13, 0xffffff81 ;  /* 0xffffff810d0d7836 */ /* 0x000fe20000000000 */
[----:B------:R-:W-:Y:S03]  /*0a10*/  BSSY.RECONVERGENT B3, `(.L_x_12) ;  /* 0x0000035000037945 */ /* 0x000fe60003800200 */
[----:B------:R-:W-:Y:S01]  /*0a20*/  IMAD.IADD R15, R15, 0x1, -R0 ;  /* 0x000000010f0f7824 */ /* 0x000fe200078e0a00 */
[C---:B------:R-:W-:Y:S01]  /*0a30*/  IADD3 R12, PT, PT, R13.reuse, 0x7f, -R12 ;  /* 0x0000007f0d0c7810 */ /* 0x040fe20007ffe80c */
[----:B------:R-:W-:Y:S02]  /*0a40*/  IMAD R0, R13, -0x800000, R14 ;  /* 0xff8000000d007824 */ /* 0x000fe400078e020e */
[----:B------:R-:W0:Y:S01]  /*0a50*/  MUFU.RCP R3, R15 ;  /* 0x0000000f00037308 */ /* 0x000e220000001000 */
[----:B------:R-:W-:Y:S01]  /*0a60*/  FADD.FTZ R17, -R15, -RZ ;  /* 0x800000ff0f117221 */ /* 0x000fe20000010100 */
[----:B------:R-:W-:-:S03]  /*0a70*/  IADD3 R12, PT, PT, R12, R11, RZ ;  /* 0x0000000b0c0c7210 */ /* 0x000fc60007ffe0ff */
[----:B0-----:R-:W-:-:S04]  /*0a80*/  FFMA R16, R3, R17, 1 ;  /* 0x3f80000003107423 */ /* 0x001fc80000000011 */
[----:B------:R-:W-:-:S04]  /*0a90*/  FFMA R16, R3, R16, R3 ;  /* 0x0000001003107223 */ /* 0x000fc80000000003 */
[----:B------:R-:W-:-:S04]  /*0aa0*/  FFMA R3, R0, R16, RZ ;  /* 0x0000001000037223 */ /* 0x000fc800000000ff */
[----:B------:R-:W-:-:S04]  /*0ab0*/  FFMA R14, R17, R3, R0 ;  /* 0x00000003110e7223 */ /* 0x000fc80000000000 */
[----:B------:R-:W-:-:S04]  /*0ac0*/  FFMA R19, R16, R14, R3 ;  /* 0x0000000e10137223 */ /* 0x000fc80000000003 */
[----:B------:R-:W-:-:S04]  /*0ad0*/  FFMA R14, R17, R19, R0 ;  /* 0x00000013110e7223 */ /* 0x000fc80000000000 */
[----:B------:R-:W-:-:S05]  /*0ae0*/  FFMA R0, R16, R14, R19 ;  /* 0x0000000e10007223 */ /* 0x000fca0000000013 */
[----:B------:R-:W-:-:S04]  /*0af0*/  SHF.R.U32.HI R3, RZ, 0x17, R0 ;  /* 0x00000017ff037819 */ /* 0x000fc80000011600 */
[----:B------:R-:W-:-:S05]  /*0b00*/  LOP3.LUT R3, R3, 0xff, RZ, 0xc0, !PT ;  /* 0x000000ff03037812 */ /* 0x000fca00078ec0ff */
[----:B------:R-:W-:-:S04]  /*0b10*/  IMAD.IADD R13, R3, 0x1, R12 ;  /* 0x00000001030d7824 */ /* 0x000fc800078e020c */
[----:B------:R-:W-:-:S05]  /*0b20*/  VIADD R3, R13, 0xffffffff ;  /* 0xffffffff0d037836 */ /* 0x000fca0000000000 */
[----:B------:R-:W-:-:S13]  /*0b30*/  ISETP.GE.U32.AND P0, PT, R3, 0xfe, PT ;  /* 0x000000fe0300780c */ /* 0x000fda0003f06070 */
[----:B------:R-:W-:Y:S05]  /*0b40*/  @!P0 BRA `(.L_x_13) ;  /* 0x0000000000808947 */ /* 0x000fea0003800000 */
[----:B------:R-:W-:-:S13]  /*0b50*/  ISETP.GT.AND P0, PT, R13, 0xfe, PT ;  /* 0x000000fe0d00780c */ /* 0x000fda0003f04270 */
[----:B------:R-:W-:Y:S05]  /*0b60*/  @P0 BRA `(.L_x_14) ;  /* 0x00000000006c0947 */ /* 0x000fea0003800000 */
[----:B------:R-:W-:-:S13]  /*0b70*/  ISETP.GE.AND P0, PT, R13, 0x1, PT ;  /* 0x000000010d00780c */ /* 0x000fda0003f06270 */
[----:B------:R-:W-:Y:S05]  /*0b80*/  @P0 BRA `(.L_x_15) ;  /* 0x0000000000740947 */ /* 0x000fea0003800000 */
[----:B------:R-:W-:Y:S02]  /*0b90*/  ISETP.GE.AND P0, PT, R13, -0x18, PT ;  /* 0xffffffe80d00780c */ /* 0x000fe40003f06270 */
[----:B------:R-:W-:-:S11]  /*0ba0*/  LOP3.LUT R0, R0, 0x80000000, RZ, 0xc0, !PT ;  /* 0x8000000000007812 */ /* 0x000fd600078ec0ff */
[----:B------:R-:W-:Y:S05]  /*0bb0*/  @!P0 BRA `(.L_x_15) ;  /* 0x0000000000688947 */ /* 0x000fea0003800000 */
[CCC-:B------:R-:W-:Y:S01]  /*0bc0*/  FFMA.RZ R3, R16.reuse, R14.reuse, R19.reuse ;  /* 0x0000000e10037223 */ /* 0x1c0fe2000000c013 */
[CCC-:B------:R-:W-:Y:S01]  /*0bd0*/  FFMA.RM R12, R16.reuse, R14.reuse, R19.reuse ;  /* 0x0000000e100c7223 */ /* 0x1c0fe20000004013 */
[C---:B------:R-:W-:Y:S02]  /*0be0*/  ISETP.NE.AND P2, PT, R13.reuse, RZ, PT ;  /* 0x000000ff0d00720c */ /* 0x040fe40003f45270 */
[----:B------:R-:W-:Y:S02]  /*0bf0*/  ISETP.NE.AND P1, PT, R13, RZ, PT ;  /* 0x000000ff0d00720c */ /* 0x000fe40003f25270 */
[----:B------:R-:W-:Y:S01]  /*0c00*/  LOP3.LUT R11, R3, 0x7fffff, RZ, 0xc0, !PT ;  /* 0x007fffff030b7812 */ /* 0x000fe200078ec0ff */
[----:B------:R-:W-:Y:S01]  /*0c10*/  FFMA.RP R3, R16, R14, R19 ;  /* 0x0000000e10037223 */ /* 0x000fe20000008013 */
[----:B------:R-:W-:Y:S02]  /*0c20*/  VIADD R14, R13, 0x20 ;  /* 0x000000200d0e7836 */ /* 0x000fe40000000000 */
[----:B------:R-:W-:Y:S01]  /*0c30*/  LOP3.LUT R11, R11, 0x800000, RZ, 0xfc, !PT ;  /* 0x008000000b0b7812 */ /* 0x000fe200078efcff */
[----:B------:R-:W-:Y:S01]  /*0c40*/  IMAD.MOV R13, RZ, RZ, -R13 ;  /* 0x000000ffff0d7224 */ /* 0x000fe200078e0a0d */
[----:B------:R-:W-:-:S02]  /*0c50*/  FSETP.NEU.FTZ.AND P0, PT, R3, R12, PT ;  /* 0x0000000c0300720b */ /* 0x000fc40003f1d000 */
[----:B------:R-:W-:Y:S02]  /*0c60*/  SHF.L.U32 R14, R11, R14, RZ ;  /* 0x0000000e0b0e7219 */ /* 0x000fe400000006ff */
[----:B------:R-:W-:Y:S02]  /*0c70*/  SEL R12, R13, RZ, P2 ;  /* 0x000000ff0d0c7207 */ /* 0x000fe40001000000 */
[----:B------:R-:W-:Y:S02]  /*0c80*/  ISETP.NE.AND P1, PT, R14, RZ, P1 ;  /* 0x000000ff0e00720c */ /* 0x000fe40000f25270 */
[----:B------:R-:W-:Y:S02]  /*0c90*/  SHF.R.U32.HI R12, RZ, R12, R11 ;  /* 0x0000000cff0c7219 */ /* 0x000fe4000001160b */
[----:B------:R-:W-:Y:S02]  /*0ca0*/  PLOP3.LUT P0, PT, P0, P1, PT, 0xf8, 0x8f ;  /* 0x00000000008f781c */ /* 0x000fe40000703f70 */
[----:B------:R-:W-:-:S02]  /*0cb0*/  SHF.R.U32.HI R14, RZ, 0x1, R12 ;  /* 0x00000001ff0e7819 */ /* 0x000fc4000001160c */
[----:B------:R-:W-:-:S04]  /*0cc0*/  SEL R3, RZ, 0x1, !P0 ;  /* 0x00000001ff037807 */ /* 0x000fc80004000000 */
[----:B------:R-:W-:-:S04]  /*0cd0*/  LOP3.LUT R3, R3, 0x1, R14, 0xf8, !PT ;  /* 0x0000000103037812 */ /* 0x000fc800078ef80e */
[----:B------:R-:W-:-:S04]  /*0ce0*/  LOP3.LUT R3, R3, R12, RZ, 0xc0, !PT ;  /* 0x0000000c03037212 */ /* 0x000fc800078ec0ff */
[----:B------:R-:W-:-:S04]  /*0cf0*/  IADD3 R3, PT, PT, R14, R3, RZ ;  /* 0x000000030e037210 */ /* 0x000fc80007ffe0ff */
[----:B------:R-:W-:Y:S01]  /*0d00*/  LOP3.LUT R0, R3, R0, RZ, 0xfc, !PT ;  /* 0x0000000003007212 */ /* 0x000fe200078efcff */
[----:B------:R-:W-:Y:S06]  /*0d10*/  BRA `(.L_x_15) ;  /* 0x0000000000107947 */ /* 0x000fec0003800000 */
.L_x_14:
[----:B------:R-:W-:-:S04]  /*0d20*/  LOP3.LUT R0, R0, 0x80000000, RZ, 0xc0, !PT ;  /* 0x8000000000007812 */ /* 0x000fc800078ec0ff */
[----:B------:R-:W-:Y:S01]  /*0d30*/  LOP3.LUT R0, R0, 0x7f800000, RZ, 0xfc, !PT ;  /* 0x7f80000000007812 */ /* 0x000fe200078efcff */
[----:B------:R-:W-:Y:S06]  /*0d40*/  BRA `(.L_x_15) ;  /* 0x0000000000047947 */ /* 0x000fec0003800000 */
.L_x_13:
[----:B------:R-:W-:-:S07]  /*0d50*/  IMAD R0, R12, 0x800000, R0 ;  /* 0x008000000c007824 */ /* 0x000fce00078e0200 */
.L_x_15:
[----:B------:R-:W-:Y:S05]  /*0d60*/  BSYNC.RECONVERGENT B3 ;  /* 0x0000000000037941 */ /* 0x000fea0003800200 */
.L_x_12:
[----:B------:R-:W-:Y:S05]  /*0d70*/  BRA `(.L_x_16) ;  /* 0x0000000000207947 */ /* 0x000fea0003800000 */
.L_x_11:
[----:B------:R-:W-:-:S04]  /*0d80*/  LOP3.LUT R0, R15, 0x80000000, R14, 0x48, !PT ;  /* 0x800000000f007812 */ /* 0x000fc800078e480e */
[----:B------:R-:W-:Y:S01]  /*0d90*/  LOP3.LUT R0, R0, 0x7f800000, RZ, 0xfc, !PT ;  /* 0x7f80000000007812 */ /* 0x000fe200078efcff */
[----:B------:R-:W-:Y:S06]  /*0da0*/  BRA `(.L_x_16) ;  /* 0x0000000000147947 */ /* 0x000fec0003800000 */
.L_x_10:
[----:B------:R-:W-:Y:S01]  /*0db0*/  LOP3.LUT R0, R15, 0x80000000, R14, 0x48, !PT ;  /* 0x800000000f007812 */ /* 0x000fe200078e480e */
[----:B------:R-:W-:Y:S06]  /*0dc0*/  BRA `(.L_x_16) ;  /* 0x00000000000c7947 */ /* 0x000fec0003800000 */
.L_x_9:
[----:B------:R-:W0:Y:S01]  /*0dd0*/  MUFU.RSQ R0, -QNAN ;  /* 0xffc0000000007908 */ /* 0x000e220000001400 */
[----:B------:R-:W-:Y:S05]  /*0de0*/  BRA `(.L_x_16) ;  /* 0x0000000000047947 */ /* 0x000fea0003800000 */
.L_x_8:
[----:B------:R-:W-:-:S07]  /*0df0*/  FADD.FTZ R0, R0, R3 ;  /* 0x0000000300007221 */ /* 0x000fce0000010000 */
.L_x_16:
[----:B------:R-:W-:Y:S05]  /*0e00*/  BSYNC.RECONVERGENT B2 ;  /* 0x0000000000027941 */ /* 0x000fea0003800200 */
.L_x_6:
[----:B------:R-:W-:-:S04]  /*0e10*/  IMAD.MOV.U32 R11, RZ, RZ, 0x0 ;  /* 0x00000000ff0b7424 */ /* 0x000fc800078e00ff */
[----:B0-----:R-:W-:Y:S05]  /*0e20*/  RET.REL.NODEC R10 `(_Z23compute_and_diff_kernelPKfPfS1_ifff) ;  /* 0xfffffff00a747950 */ /* 0x001fea0003c3ffff */
.L_x_17:
[----:B------:R-:W-:-:S00]  /*0e30*/  BRA `(.L_x_17) ;  /* 0xfffffffc00fc7947 */ /* 0x000fc0000383ffff */
[----:B------:R-:W-:-:S00]  /*0e40*/  NOP ;  /* 0x0000000000007918 */ /* 0x000fc00000000000 */
        /* <DEDUP_REMOVED lines=11> */
.L_x_18:


//--------------------- .nv.shared._Z23compute_and_diff_kernelPKfPfS1_ifff --------------------------
	.section	.nv.shared._Z23compute_and_diff_kernelPKfPfS1_ifff,"aw",@nobits
	.sectionflags	@""
	.align	16
	.zero		1024


//--------------------- .nv.shared.reserved.0     --------------------------
	.section	.nv.shared.reserved.0,"aw",@nobits
	.weak		__nv_reservedSMEM_offset_0_alias
	.size		__nv_reservedSMEM_offset_0_alias, 0, 64
	.other		__nv_reservedSMEM_offset_0_alias,@"STO_CUDA_RESERVED_SHARED STV_DEFAULT"
__nv_reservedSMEM_offset_0_alias:
	.zero		0
	.zero		64


//--------------------- .nv.constant0._Z23compute_and_diff_kernelPKfPfS1_ifff --------------------------
	.section	.nv.constant0._Z23compute_and_diff_kernelPKfPfS1_ifff,"a",@progbits
	.sectionflags	@""
	.align	4
.nv.constant0._Z23compute_and_diff_kernelPKfPfS1_ifff:
	.zero		936


//--------------------- SYMBOLS --------------------------

	.type		.nv.reservedSmem.offset0,@object
	.size		.nv.reservedSmem.offset0,0x4
	.type		.nv.reservedSmem.cap,@object
	.size		.nv.reservedSmem.cap,0x4
